//
// Generated by NVIDIA NVVM Compiler
//
// Compiler Build ID: CL-36424714
// Cuda compilation tools, release 13.0, V13.0.88
// Based on NVVM 20.0.0
//

.version 9.0
.target sm_100
.address_size 64

	// .globl	_Z13sum_reductionPiS_
// _ZZ13sum_reductionPiS_E11partial_sum has been demoted

.visible .entry _Z13sum_reductionPiS_(
	.param .u64 .ptr .align 1 _Z13sum_reductionPiS__param_0,
	.param .u64 .ptr .align 1 _Z13sum_reductionPiS__param_1
)
{
	.reg .pred 	%p<6>;
	.reg .b32 	%r<41>;
	.reg .b64 	%rd<11>;
	// demoted variable
	.shared .align 4 .b8 _ZZ13sum_reductionPiS_E11partial_sum[1024];
	ld.param.u64 	%rd2, [_Z13sum_reductionPiS__param_0];
	ld.param.u64 	%rd1, [_Z13sum_reductionPiS__param_1];
	cvta.to.global.u64 	%rd3, %rd2;
	mov.u32 	%r1, %ctaid.x;
	mov.u32 	%r40, %ntid.x;
	mul.lo.s32 	%r7, %r40, %r1;
	shl.b32 	%r8, %r7, 1;
	mov.u32 	%r3, %tid.x;
	add.s32 	%r9, %r8, %r3;
	mul.wide.s32 	%rd4, %r9, 4;
	add.s64 	%rd5, %rd3, %rd4;
	ld.global.u32 	%r10, [%rd5];
	add.s32 	%r11, %r9, %r40;
	mul.wide.u32 	%rd6, %r11, 4;
	add.s64 	%rd7, %rd3, %rd6;
	ld.global.u32 	%r12, [%rd7];
	add.s32 	%r13, %r12, %r10;
	shl.b32 	%r14, %r3, 2;
	mov.u32 	%r15, _ZZ13sum_reductionPiS_E11partial_sum;
	add.s32 	%r4, %r15, %r14;
	st.shared.u32 	[%r4], %r13;
	bar.sync 	0;
	setp.lt.u32 	%p1, %r40, 66;
	@%p1 bra 	$L__BB0_4;
$L__BB0_1:
	shr.u32 	%r6, %r40, 1;
	setp.ge.u32 	%p2, %r3, %r6;
	@%p2 bra 	$L__BB0_3;
	shl.b32 	%r16, %r6, 2;
	add.s32 	%r17, %r4, %r16;
	ld.shared.u32 	%r18, [%r17];
	ld.shared.u32 	%r19, [%r4];
	add.s32 	%r20, %r19, %r18;
	st.shared.u32 	[%r4], %r20;
$L__BB0_3:
	bar.sync 	0;
	setp.gt.u32 	%p3, %r40, 131;
	mov.u32 	%r40, %r6;
	@%p3 bra 	$L__BB0_1;
$L__BB0_4:
	setp.gt.u32 	%p4, %r3, 31;
	@%p4 bra 	$L__BB0_7;
	ld.volatile.shared.u32 	%r21, [%r4+128];
	ld.volatile.shared.u32 	%r22, [%r4];
	add.s32 	%r23, %r22, %r21;
	st.volatile.shared.u32 	[%r4], %r23;
	ld.volatile.shared.u32 	%r24, [%r4+64];
	ld.volatile.shared.u32 	%r25, [%r4];
	add.s32 	%r26, %r25, %r24;
	st.volatile.shared.u32 	[%r4], %r26;
	ld.volatile.shared.u32 	%r27, [%r4+32];
	ld.volatile.shared.u32 	%r28, [%r4];
	add.s32 	%r29, %r28, %r27;
	st.volatile.shared.u32 	[%r4], %r29;
	ld.volatile.shared.u32 	%r30, [%r4+16];
	ld.volatile.shared.u32 	%r31, [%r4];
	add.s32 	%r32, %r31, %r30;
	st.volatile.shared.u32 	[%r4], %r32;
	ld.volatile.shared.u32 	%r33, [%r4+8];
	ld.volatile.shared.u32 	%r34, [%r4];
	add.s32 	%r35, %r34, %r33;
	st.volatile.shared.u32 	[%r4], %r35;
	ld.volatile.shared.u32 	%r36, [%r4+4];
	ld.volatile.shared.u32 	%r37, [%r4];
	add.s32 	%r38, %r37, %r36;
	st.volatile.shared.u32 	[%r4], %r38;
	setp.ne.s32 	%p5, %r3, 0;
	@%p5 bra 	$L__BB0_7;
	ld.shared.u32 	%r39, [_ZZ13sum_reductionPiS_E11partial_sum];
	cvta.to.global.u64 	%rd8, %rd1;
	mul.wide.u32 	%rd9, %r1, 4;
	add.s64 	%rd10, %rd8, %rd9;
	st.global.u32 	[%rd10], %r39;
$L__BB0_7:
	ret;

}


// ===== COMPILED SASS (sm_100) =====

	.target	sm_100

	.elftype	@"ET_EXEC"


//--------------------- .note.nv.tkinfo           --------------------------
	.section	.note.nv.tkinfo,"",@"SHT_NOTE"
	.sectionflags	@"SHF_NOTE_NV_TKINFO"
	.tkinfo
        /*0018*/ 	.word	0x00000002
        /*0030*/ 	.string	""
        /*0030*/ 	.string	"ptxas"
        /*0030*/ 	.string	"Cuda compilation tools, release 13.0, V13.0.88"
        /*0030*/ 	.string	"Build cuda_13.0.r13.0/compiler.36424714_0"
        /*0030*/ 	.string	"-arch sm_100 -m 64 "



//--------------------- .note.nv.cuinfo           --------------------------
	.section	.note.nv.cuinfo,"",@"SHT_NOTE"
	.sectionflags	@"SHF_NOTE_NV_CUINFO"
        /*0018*/ 	.short	0x0002
        /*001a*/ 	.short	0x0064
        /*001c*/ 	.short	0x0082
	.zero		2


//--------------------- .nv.info                  --------------------------
	.section	.nv.info,"",@"SHT_CUDA_INFO"
	.align	4


	//----- nvinfo : EIATTR_REGCOUNT
	.align		4
        /*0000*/ 	.byte	0x04, 0x2f
        /*0002*/ 	.short	(.L_1 - .L_0)
	.align		4
.L_0:
        /*0004*/ 	.word	index@(_Z13sum_reductionPiS_)
        /*0008*/ 	.word	0x0000000d


	//----- nvinfo : EIATTR_FRAME_SIZE
	.align		4
.L_1:
        /*000c*/ 	.byte	0x04, 0x11
        /*000e*/ 	.short	(.L_3 - .L_2)
	.align		4
.L_2:
        /*0010*/ 	.word	index@(_Z13sum_reductionPiS_)
        /*0014*/ 	.word	0x00000000


	//----- nvinfo : EIATTR_MIN_STACK_SIZE
	.align		4
.L_3:
        /*0018*/ 	.byte	0x04, 0x12
        /*001a*/ 	.short	(.L_5 - .L_4)
	.align		4
.L_4:
        /*001c*/ 	.word	index@(_Z13sum_reductionPiS_)
        /*0020*/ 	.word	0x00000000
.L_5:


//--------------------- .nv.compat                --------------------------
	.section	.nv.compat,"",@"SHT_CUDA_COMPAT_INFO"
	.align	4
        /*0000*/ 	.byte	0x02, 0x09, 0x00, 0x00, 0x02, 0x02, 0x01, 0x00, 0x02, 0x05, 0x05, 0x00, 0x03, 0x07, 0x01, 0x01
        /*0010*/ 	.byte	0x02, 0x03, 0x00, 0x00, 0x02, 0x06, 0x01, 0x00, 0x04, 0x0b, 0x08, 0x00, 0x09, 0x00, 0x00, 0x00
        /*0020*/ 	.byte	0x00, 0x00, 0x00, 0x00


//--------------------- .nv.info._Z13sum_reductionPiS_ --------------------------
	.section	.nv.info._Z13sum_reductionPiS_,"",@"SHT_CUDA_INFO"
	.sectionflags	@""
	.align	4


	//----- nvinfo : EIATTR_CUDA_API_VERSION
	.align		4
        /*0000*/ 	.byte	0x04, 0x37
        /*0002*/ 	.short	(.L_7 - .L_6)
.L_6:
        /*0004*/ 	.word	0x00000082


	//----- nvinfo : EIATTR_KPARAM_INFO
	.align		4
.L_7:
        /*0008*/ 	.byte	0x04, 0x17
        /*000a*/ 	.short	(.L_9 - .L_8)
.L_8:
        /*000c*/ 	.word	0x00000000
        /*0010*/ 	.short	0x0001
        /*0012*/ 	.short	0x0008
        /*0014*/ 	.byte	0x00, 0xf5, 0x21, 0x00


	//----- nvinfo : EIATTR_KPARAM_INFO
	.align		4
.L_9:
        /*0018*/ 	.byte	0x04, 0x17
        /*001a*/ 	.short	(.L_11 - .L_10)
.L_10:
        /*001c*/ 	.word	0x00000000
        /*0020*/ 	.short	0x0000
        /*0022*/ 	.short	0x0000
        /*0024*/ 	.byte	0x00, 0xf5, 0x21, 0x00


	//----- nvinfo : EIATTR_SPARSE_MMA_MASK
	.align		4
.L_11:
        /*0028*/ 	.byte	0x03, 0x50
        /*002a*/ 	.short	0x0000


	//----- nvinfo : EIATTR_MAXREG_COUNT
	.align		4
        /*002c*/ 	.byte	0x03, 0x1b
        /*002e*/ 	.short	0x00ff


	//----- nvinfo : EIATTR_NUM_BARRIERS
	.align		4
        /*0030*/ 	.byte	0x02, 0x4c
        /*0032*/ 	.byte	0x01
	.zero		1


	//----- nvinfo : EIATTR_MERCURY_ISA_VERSION
	.align		4
        /*0034*/ 	.byte	0x03, 0x5f
        /*0036*/ 	.short	0x0101


	//----- nvinfo : EIATTR_VRC_CTA_INIT_COUNT
	.align		4
        /*0038*/ 	.byte	0x02, 0x4a
	.zero		1
	.zero		1


	//----- nvinfo : EIATTR_EXIT_INSTR_OFFSETS
	.align		4
        /*003c*/ 	.byte	0x04, 0x1c
        /*003e*/ 	.short	(.L_13 - .L_12)


	//   ....[0]....
.L_12:
        /*0040*/ 	.word	0x00000230


	//   ....[1]....
        /*0044*/ 	.word	0x000003d0


	//   ....[2]....
        /*0048*/ 	.word	0x00000450


	//----- nvinfo : EIATTR_CBANK_PARAM_SIZE
	.align		4
.L_13:
        /*004c*/ 	.byte	0x03, 0x19
        /*004e*/ 	.short	0x0010


	//----- nvinfo : EIATTR_PARAM_CBANK
	.align		4
        /*0050*/ 	.byte	0x04, 0x0a
        /*0052*/ 	.short	(.L_15 - .L_14)
	.align		4
.L_14:
        /*0054*/ 	.word	index@(.nv.constant0._Z13sum_reductionPiS_)
        /*0058*/ 	.short	0x0380
        /*005a*/ 	.short	0x0010


	//----- nvinfo : EIATTR_SW_WAR
	.align		4
.L_15:
        /*005c*/ 	.byte	0x04, 0x36
        /*005e*/ 	.short	(.L_17 - .L_16)
.L_16:
        /*0060*/ 	.word	0x00000008
.L_17:


//--------------------- .nv.callgraph             --------------------------
	.section	.nv.callgraph,"",@"SHT_CUDA_CALLGRAPH"
	.align	4
	.sectionentsize	8
	.align		4
        /*0000*/ 	.word	0x00000000
	.align		4
        /*0004*/ 	.word	0xffffffff
	.align		4
        /*0008*/ 	.word	0x00000000
	.align		4
        /*000c*/ 	.word	0xfffffffe
	.align		4
        /*0010*/ 	.word	0x00000000
	.align		4
        /*0014*/ 	.word	0xfffffffd
	.align		4
        /*0018*/ 	.word	0x00000000
	.align		4
        /*001c*/ 	.word	0xfffffffc


//--------------------- .text._Z13sum_reductionPiS_ --------------------------
	.section	.text._Z13sum_reductionPiS_,"ax",@progbits
	.align	128
        .global         _Z13sum_reductionPiS_
        .type           _Z13sum_reductionPiS_,@function
        .size           _Z13sum_reductionPiS_,(.L_x_3 - _Z13sum_reductionPiS_)
        .other          _Z13sum_reductionPiS_,@"STO_CUDA_ENTRY STV_DEFAULT"
_Z13sum_reductionPiS_:
.text._Z13sum_reductionPiS_:
[----:B------:R-:W-:Y:S01]  /*0000*/  LDC R1, c[0x0][0x37c] ;  /* 0x0000df00ff017b82 */ /* 0x000fe20000000800 */
[----:B------:R-:W0:Y:S01]  /*0010*/  S2R R0, SR_CTAID.X ;  /* 0x0000000000007919 */ /* 0x000e220000002500 */
[----:B------:R-:W0:Y:S06]  /*0020*/  LDCU UR8, c[0x0][0x360] ;  /* 0x00006c00ff0877ac */ /* 0x000e2c0008000800 */
[----:B------:R-:W1:Y:S01]  /*0030*/  LDC.64 R6, c[0x0][0x380] ;  /* 0x0000e000ff067b82 */ /* 0x000e620000000a00 */
[----:B------:R-:W2:Y:S01]  /*0040*/  S2R R2, SR_TID.X ;  /* 0x0000000000027919 */ /* 0x000ea20000002100 */
[----:B------:R-:W3:Y:S01]  /*0050*/  LDCU.64 UR6, c[0x0][0x358] ;  /* 0x00006b00ff0677ac */ /* 0x000ee20008000a00 */
[----:B0-----:R-:W-:-:S04]  /*0060*/  IMAD R3, R0, UR8, RZ ;  /* 0x0000000800037c24 */ /* 0x001fc8000f8e02ff */
[----:B--2---:R-:W-:-:S04]  /*0070*/  IMAD R3, R3, 0x2, R2 ;  /* 0x0000000203037824 */ /* 0x004fc800078e0202 */
[C---:B-1----:R-:W-:Y:S01]  /*0080*/  IMAD.WIDE R4, R3.reuse, 0x4, R6 ;  /* 0x0000000403047825 */ /* 0x042fe200078e0206 */
[----:B------:R-:W-:-:S05]  /*0090*/  IADD3 R9, PT, PT, R3, UR8, RZ ;  /* 0x0000000803097c10 */ /* 0x000fca000fffe0ff */
[----:B------:R-:W-:Y:S01]  /*00a0*/  IMAD.WIDE.U32 R6, R9, 0x4, R6 ;  /* 0x0000000409067825 */ /* 0x000fe200078e0006 */
[----:B---3--:R-:W2:Y:S05]  /*00b0*/  LDG.E R4, desc[UR6][R4.64] ;  /* 0x0000000604047981 */ /* 0x008eaa000c1e1900 */
[----:B------:R-:W2:Y:S01]  /*00c0*/  LDG.E R7, desc[UR6][R6.64] ;  /* 0x0000000606077981 */ /* 0x000ea2000c1e1900 */
[----:B------:R-:W0:Y:S01]  /*00d0*/  S2UR UR5, SR_CgaCtaId ;  /* 0x00000000000579c3 */ /* 0x000e220000008800 */
[----:B------:R-:W-:Y:S01]  /*00e0*/  UMOV UR4, 0x400 ;  /* 0x0000040000047882 */ /* 0x000fe20000000000 */
[----:B------:R-:W-:Y:S01]  /*00f0*/  UISETP.GE.U32.AND UP0, UPT, UR8, 0x42, UPT ;  /* 0x000000420800788c */ /* 0x000fe2000bf06070 */
[----:B------:R-:W-:Y:S01]  /*0100*/  ISETP.GT.U32.AND P0, PT, R2, 0x1f, PT ;  /* 0x0000001f0200780c */ /* 0x000fe20003f04070 */
[----:B0-----:R-:W-:-:S06]  /*0110*/  ULEA UR4, UR5, UR4, 0x18 ;  /* 0x0000000405047291 */ /* 0x001fcc000f8ec0ff */
[----:B------:R-:W-:Y:S01]  /*0120*/  LEA R3, R2, UR4, 0x2 ;  /* 0x0000000402037c11 */ /* 0x000fe2000f8e10ff */
[----:B--2---:R-:W-:-:S05]  /*0130*/  IMAD.IADD R8, R4, 0x1, R7 ;  /* 0x0000000104087824 */ /* 0x004fca00078e0207 */
[----:B------:R0:W-:Y:S01]  /*0140*/  STS [R3], R8 ;  /* 0x0000000803007388 */ /* 0x0001e20000000800 */
[----:B------:R-:W-:Y:S06]  /*0150*/  BAR.SYNC.DEFER_BLOCKING 0x0 ;  /* 0x0000000000007b1d */ /* 0x000fec0000010000 */
[----:B------:R-:W-:Y:S05]  /*0160*/  BRA.U !UP0, `(.L_x_0) ;  /* 0x0000000108307547 */ /* 0x000fea000b800000 */
[----:B------:R-:W-:-:S07]  /*0170*/  MOV R4, UR8 ;  /* 0x0000000800047c02 */ /* 0x000fce0008000f00 */
.L_x_1:
[----:B------:R-:W-:-:S04]  /*0180*/  SHF.R.U32.HI R7, RZ, 0x1, R4 ;  /* 0x00000001ff077819 */ /* 0x000fc80000011604 */
[----:B------:R-:W-:-:S13]  /*0190*/  ISETP.GE.U32.AND P1, PT, R2, R7, PT ;  /* 0x000000070200720c */ /* 0x000fda0003f26070 */
[----:B------:R-:W-:Y:S01]  /*01a0*/  @!P1 IMAD R5, R7, 0x4, R3 ;  /* 0x0000000407059824 */ /* 0x000fe200078e0203 */
[----:B------:R-:W-:Y:S05]  /*01b0*/  @!P1 LDS R6, [R3] ;  /* 0x0000000003069984 */ /* 0x000fea0000000800 */
[----:B------:R-:W1:Y:S02]  /*01c0*/  @!P1 LDS R5, [R5] ;  /* 0x0000000005059984 */ /* 0x000e640000000800 */
[----:B-1----:R-:W-:-:S05]  /*01d0*/  @!P1 IADD3 R6, PT, PT, R5, R6, RZ ;  /* 0x0000000605069210 */ /* 0x002fca0007ffe0ff */
[----:B------:R1:W-:Y:S01]  /*01e0*/  @!P1 STS [R3], R6 ;  /* 0x0000000603009388 */ /* 0x0003e20000000800 */
[----:B------:R-:W-:Y:S01]  /*01f0*/  BAR.SYNC.DEFER_BLOCKING 0x0 ;  /* 0x0000000000007b1d */ /* 0x000fe20000010000 */
[----:B------:R-:W-:Y:S01]  /*0200*/  ISETP.GT.U32.AND P1, PT, R4, 0x83, PT ;  /* 0x000000830400780c */ /* 0x000fe20003f24070 */
[----:B------:R-:W-:-:S12]  /*0210*/  IMAD.MOV.U32 R4, RZ, RZ, R7 ;  /* 0x000000ffff047224 */ /* 0x000fd800078e0007 */
[----:B-1----:R-:W-:Y:S05]  /*0220*/  @P1 BRA `(.L_x_1) ;  /* 0xfffffffc00d41947 */ /* 0x002fea000383ffff */
.L_x_0:
[----:B------:R-:W-:Y:S05]  /*0230*/  @P0 EXIT ;  /* 0x000000000000094d */ /* 0x000fea0003800000 */
[----:B------:R-:W-:Y:S01]  /*0240*/  LDS R4, [R3+0x80] ;  /* 0x0000800003047984 */ /* 0x000fe20000000800 */
[----:B------:R-:W-:-:S03]  /*0250*/  ISETP.NE.AND P0, PT, R2, RZ, PT ;  /* 0x000000ff0200720c */ /* 0x000fc60003f05270 */
[----:B------:R-:W1:Y:S02]  /*0260*/  LDS R5, [R3] ;  /* 0x0000000003057984 */ /* 0x000e640000000800 */
[----:B-1----:R-:W-:-:S05]  /*0270*/  IADD3 R4, PT, PT, R4, R5, RZ ;  /* 0x0000000504047210 */ /* 0x002fca0007ffe0ff */
[----:B------:R-:W-:Y:S04]  /*0280*/  STS [R3], R4 ;  /* 0x0000000403007388 */ /* 0x000fe80000000800 */
[----:B------:R-:W-:Y:S04]  /*0290*/  LDS R5, [R3+0x40] ;  /* 0x0000400003057984 */ /* 0x000fe80000000800 */
[----:B------:R-:W1:Y:S02]  /*02a0*/  LDS R6, [R3] ;  /* 0x0000000003067984 */ /* 0x000e640000000800 */
[----:B-1----:R-:W-:-:S05]  /*02b0*/  IMAD.IADD R6, R5, 0x1, R6 ;  /* 0x0000000105067824 */ /* 0x002fca00078e0206 */
[----:B------:R-:W-:Y:S04]  /*02c0*/  STS [R3], R6 ;  /* 0x0000000603007388 */ /* 0x000fe80000000800 */
[----:B------:R-:W-:Y:S04]  /*02d0*/  LDS R5, [R3+0x20] ;  /* 0x0000200003057984 */ /* 0x000fe80000000800 */
[----:B0-----:R-:W0:Y:S02]  /*02e0*/  LDS R8, [R3] ;  /* 0x0000000003087984 */ /* 0x001e240000000800 */
[----:B0-----:R-:W-:-:S05]  /*02f0*/  IADD3 R8, PT, PT, R5, R8, RZ ;  /* 0x0000000805087210 */ /* 0x001fca0007ffe0ff */
[----:B------:R-:W-:Y:S04]  /*0300*/  STS [R3], R8 ;  /* 0x0000000803007388 */ /* 0x000fe80000000800 */
[----:B------:R-:W-:Y:S04]  /*0310*/  LDS R5, [R3+0x10] ;  /* 0x0000100003057984 */ /* 0x000fe80000000800 */
[----:B------:R-:W0:Y:S02]  /*0320*/  LDS R10, [R3] ;  /* 0x00000000030a7984 */ /* 0x000e240000000800 */
[----:B0-----:R-:W-:-:S05]  /*0330*/  IMAD.IADD R10, R5, 0x1, R10 ;  /* 0x00000001050a7824 */ /* 0x001fca00078e020a */
[----:B------:R-:W-:Y:S04]  /*0340*/  STS [R3], R10 ;  /* 0x0000000a03007388 */ /* 0x000fe80000000800 */
[----:B------:R-:W-:Y:S04]  /*0350*/  LDS R4, [R3+0x8] ;  /* 0x0000080003047984 */ /* 0x000fe80000000800 */
[----:B------:R-:W0:Y:S02]  /*0360*/  LDS R5, [R3] ;  /* 0x0000000003057984 */ /* 0x000e240000000800 */
[----:B0-----:R-:W-:-:S05]  /*0370*/  IADD3 R4, PT, PT, R4, R5, RZ ;  /* 0x0000000504047210 */ /* 0x001fca0007ffe0ff */
[----:B------:R-:W-:Y:S04]  /*0380*/  STS [R3], R4 ;  /* 0x0000000403007388 */ /* 0x000fe80000000800 */
[----:B------:R-:W-:Y:S04]  /*0390*/  LDS R5, [R3+0x4] ;  /* 0x0000040003057984 */ /* 0x000fe80000000800 */
[----:B------:R-:W0:Y:S02]  /*03a0*/  LDS R6, [R3] ;  /* 0x0000000003067984 */ /* 0x000e240000000800 */
[----:B0-----:R-:W-:-:S05]  /*03b0*/  IMAD.IADD R6, R5, 0x1, R6 ;  /* 0x0000000105067824 */ /* 0x001fca00078e0206 */
[----:B------:R0:W-:Y:S01]  /*03c0*/  STS [R3], R6 ;  /* 0x0000000603007388 */ /* 0x0001e20000000800 */
[----:B------:R-:W-:Y:S05]  /*03d0*/  @P0 EXIT ;  /* 0x000000000000094d */ /* 0x000fea0003800000 */
[----:B------:R-:W1:Y:S01]  /*03e0*/  S2UR UR5, SR_CgaCtaId ;  /* 0x00000000000579c3 */ /* 0x000e620000008800 */
[----:B------:R-:W-:-:S07]  /*03f0*/  UMOV UR4, 0x400 ;  /* 0x0000040000047882 */ /* 0x000fce0000000000 */
[----:B0-----:R-:W0:Y:S01]  /*0400*/  LDC.64 R2, c[0x0][0x388] ;  /* 0x0000e200ff027b82 */ /* 0x001e220000000a00 */
[----:B-1----:R-:W-:Y:S01]  /*0410*/  ULEA UR4, UR5, UR4, 0x18 ;  /* 0x0000000405047291 */ /* 0x002fe2000f8ec0ff */
[----:B0-----:R-:W-:-:S08]  /*0420*/  IMAD.WIDE.U32 R2, R0, 0x4, R2 ;  /* 0x0000000400027825 */ /* 0x001fd000078e0002 */
[----:B------:R-:W0:Y:S04]  /*0430*/  LDS R5, [UR4] ;  /* 0x00000004ff057984 */ /* 0x000e280008000800 */
[----:B0-----:R-:W-:Y:S01]  /*0440*/  STG.E desc[UR6][R2.64], R5 ;  /* 0x0000000502007986 */ /* 0x001fe2000c101906 */
[----:B------:R-:W-:Y:S05]  /*0450*/  EXIT ;  /* 0x000000000000794d */ /* 0x000fea0003800000 */
.L_x_2:
[----:B------:R-:W-:-:S00]  /*0460*/  BRA `(.L_x_2) ;  /* 0xfffffffc00fc7947 */ /* 0x000fc0000383ffff */
[----:B------:R-:W-:-:S00]  /*0470*/  NOP ;  /* 0x0000000000007918 */ /* 0x000fc00000000000 */
        /* <DEDUP_REMOVED lines=8> */
.L_x_3:


//--------------------- .nv.shared._Z13sum_reductionPiS_ --------------------------
	.section	.nv.shared._Z13sum_reductionPiS_,"aw",@nobits
	.sectionflags	@""
	.align	4
.nv.shared._Z13sum_reductionPiS_:
	.zero		2048


//--------------------- .nv.shared.reserved.0     --------------------------
	.section	.nv.shared.reserved.0,"aw",@nobits
	.weak		__nv_reservedSMEM_offset_0_alias
	.size		__nv_reservedSMEM_offset_0_alias, 0, 64
	.other		__nv_reservedSMEM_offset_0_alias,@"STO_CUDA_RESERVED_SHARED STV_DEFAULT"
__nv_reservedSMEM_offset_0_alias:
	.zero		0
	.zero		64


//--------------------- .nv.constant0._Z13sum_reductionPiS_ --------------------------
	.section	.nv.constant0._Z13sum_reductionPiS_,"a",@progbits
	.sectionflags	@""
	.align	4
.nv.constant0._Z13sum_reductionPiS_:
	.zero		912


//--------------------- SYMBOLS --------------------------

	.type		.nv.reservedSmem.offset0,@object
	.size		.nv.reservedSmem.offset0,0x4
	.type		.nv.reservedSmem.cap,@object
	.size		.nv.reservedSmem.cap,0x4
